//
// Generated by NVIDIA NVVM Compiler
//
// Compiler Build ID: CL-36424714
// Cuda compilation tools, release 13.0, V13.0.88
// Based on NVVM 20.0.0
//

.version 9.0
.target sm_100
.address_size 64

	// .globl	_Z16Hanon_Exercise_0Pi
.global .align 4 .b8 b_on_dev[256];

.visible .entry _Z16Hanon_Exercise_0Pi(
	.param .u64 .ptr .align 1 _Z16Hanon_Exercise_0Pi_param_0
)
{
	.reg .b32 	%r<2>;
	.reg .b64 	%rd<5>;

	ld.param.u64 	%rd1, [_Z16Hanon_Exercise_0Pi_param_0];
	cvta.to.global.u64 	%rd2, %rd1;
	mov.u32 	%r1, %tid.x;
	mul.wide.u32 	%rd3, %r1, 4;
	add.s64 	%rd4, %rd2, %rd3;
	st.global.u32 	[%rd4], %r1;
	ret;

}
	// .globl	_Z16Hanon_Exercise_1Pi
.visible .entry _Z16Hanon_Exercise_1Pi(
	.param .u64 .ptr .align 1 _Z16Hanon_Exercise_1Pi_param_0
)
{
	.reg .b32 	%r<3>;
	.reg .b64 	%rd<5>;

	ld.param.u64 	%rd1, [_Z16Hanon_Exercise_1Pi_param_0];
	cvta.to.global.u64 	%rd2, %rd1;
	mov.u32 	%r1, %tid.x;
	and.b32  	%r2, %r1, 1;
	mul.wide.u32 	%rd3, %r1, 4;
	add.s64 	%rd4, %rd2, %rd3;
	st.global.u32 	[%rd4], %r2;
	ret;

}
	// .globl	_Z16Hanon_Exercise_2Pi
.visible .entry _Z16Hanon_Exercise_2Pi(
	.param .u64 .ptr .align 1 _Z16Hanon_Exercise_2Pi_param_0
)
{
	.reg .b32 	%r<4>;
	.reg .b64 	%rd<5>;

	ld.param.u64 	%rd1, [_Z16Hanon_Exercise_2Pi_param_0];
	cvta.to.global.u64 	%rd2, %rd1;
	mov.u32 	%r1, %tid.x;
	and.b32  	%r2, %r1, 3;
	add.s32 	%r3, %r2, 1;
	mul.wide.u32 	%rd3, %r1, 4;
	add.s64 	%rd4, %rd2, %rd3;
	st.global.u32 	[%rd4], %r3;
	ret;

}
	// .globl	_Z16Hanon_Exercise_3Pi
.visible .entry _Z16Hanon_Exercise_3Pi(
	.param .u64 .ptr .align 1 _Z16Hanon_Exercise_3Pi_param_0
)
{
	.reg .pred 	%p<2>;
	.reg .b32 	%r<5>;
	.reg .b64 	%rd<5>;

	ld.param.u64 	%rd1, [_Z16Hanon_Exercise_3Pi_param_0];
	cvta.to.global.u64 	%rd2, %rd1;
	mov.u32 	%r1, %tid.x;
	and.b32  	%r2, %r1, 7;
	setp.lt.u32 	%p1, %r2, 5;
	sub.s32 	%r3, 8, %r2;
	selp.b32 	%r4, %r2, %r3, %p1;
	mul.wide.u32 	%rd3, %r1, 4;
	add.s64 	%rd4, %rd2, %rd3;
	st.global.u32 	[%rd4], %r4;
	ret;

}
	// .globl	_Z16Hanon_Exercise_4Pi
.visible .entry _Z16Hanon_Exercise_4Pi(
	.param .u64 .ptr .align 1 _Z16Hanon_Exercise_4Pi_param_0
)
{
	.reg .b32 	%r<11>;
	.reg .b64 	%rd<5>;

	ld.param.u64 	%rd1, [_Z16Hanon_Exercise_4Pi_param_0];
	cvta.to.global.u64 	%rd2, %rd1;
	mov.u32 	%r1, %ctaid.x;
	mov.u32 	%r2, %ctaid.y;
	mov.u32 	%r3, %nctaid.x;
	mad.lo.s32 	%r4, %r2, %r3, %r1;
	mov.u32 	%r5, %ntid.x;
	mov.u32 	%r6, %ntid.y;
	mov.u32 	%r7, %tid.y;
	mov.u32 	%r8, %tid.x;
	mad.lo.s32 	%r9, %r4, %r6, %r7;
	mad.lo.s32 	%r10, %r9, %r5, %r8;
	mul.wide.s32 	%rd3, %r10, 4;
	add.s64 	%rd4, %rd2, %rd3;
	st.global.u32 	[%rd4], %r10;
	ret;

}
	// .globl	_Z16Hanon_Exercise_5Pi
.visible .entry _Z16Hanon_Exercise_5Pi(
	.param .u64 .ptr .align 1 _Z16Hanon_Exercise_5Pi_param_0
)
{
	.reg .b32 	%r<15>;
	.reg .b64 	%rd<5>;

	ld.param.u64 	%rd1, [_Z16Hanon_Exercise_5Pi_param_0];
	cvta.to.global.u64 	%rd2, %rd1;
	mov.u32 	%r1, %ctaid.x;
	mov.u32 	%r2, %ctaid.y;
	mov.u32 	%r3, %nctaid.x;
	mad.lo.s32 	%r4, %r2, %r3, %r1;
	mov.u32 	%r5, %ntid.x;
	mov.u32 	%r6, %ntid.y;
	mov.u32 	%r7, %tid.y;
	mov.u32 	%r8, %tid.x;
	mad.lo.s32 	%r9, %r4, %r6, %r7;
	mad.lo.s32 	%r10, %r9, %r5, %r8;
	shr.u32 	%r11, %r10, 31;
	add.s32 	%r12, %r10, %r11;
	and.b32  	%r13, %r12, -2;
	sub.s32 	%r14, %r10, %r13;
	mul.wide.s32 	%rd3, %r10, 4;
	add.s64 	%rd4, %rd2, %rd3;
	st.global.u32 	[%rd4], %r14;
	ret;

}
	// .globl	_Z16Hanon_Exercise_6Pi
.visible .entry _Z16Hanon_Exercise_6Pi(
	.param .u64 .ptr .align 1 _Z16Hanon_Exercise_6Pi_param_0
)
{
	.reg .b32 	%r<13>;
	.reg .b64 	%rd<5>;

	ld.param.u64 	%rd1, [_Z16Hanon_Exercise_6Pi_param_0];
	cvta.to.global.u64 	%rd2, %rd1;
	mov.u32 	%r1, %ctaid.x;
	mov.u32 	%r2, %ntid.x;
	mov.u32 	%r3, %ntid.y;
	mov.u32 	%r4, %tid.y;
	mov.u32 	%r5, %tid.x;
	mad.lo.s32 	%r6, %r3, %r1, %r4;
	mad.lo.s32 	%r7, %r6, %r2, %r5;
	shr.s32 	%r8, %r7, 31;
	shr.u32 	%r9, %r8, 30;
	add.s32 	%r10, %r7, %r9;
	shr.s32 	%r11, %r10, 2;
	add.s32 	%r12, %r11, 1;
	mul.wide.s32 	%rd3, %r7, 4;
	add.s64 	%rd4, %rd2, %rd3;
	st.global.u32 	[%rd4], %r12;
	ret;

}
	// .globl	_Z16Hanon_Exercise_7Pi
.visible .entry _Z16Hanon_Exercise_7Pi(
	.param .u64 .ptr .align 1 _Z16Hanon_Exercise_7Pi_param_0
)
{
	.reg .b32 	%r<17>;
	.reg .b64 	%rd<5>;

	ld.param.u64 	%rd1, [_Z16Hanon_Exercise_7Pi_param_0];
	cvta.to.global.u64 	%rd2, %rd1;
	mov.u32 	%r1, %ctaid.x;
	mov.u32 	%r2, %ntid.x;
	mov.u32 	%r3, %ntid.y;
	mov.u32 	%r4, %ntid.z;
	mov.u32 	%r5, %tid.z;
	mov.u32 	%r6, %tid.y;
	mov.u32 	%r7, %tid.x;
	mad.lo.s32 	%r8, %r4, %r1, %r5;
	mad.lo.s32 	%r9, %r8, %r3, %r6;
	mad.lo.s32 	%r10, %r9, %r2, %r7;
	shr.s32 	%r11, %r10, 31;
	shr.u32 	%r12, %r11, 29;
	add.s32 	%r13, %r10, %r12;
	and.b32  	%r14, %r13, -8;
	sub.s32 	%r15, %r10, %r14;
	add.s32 	%r16, %r15, 1;
	mul.wide.s32 	%rd3, %r10, 4;
	add.s64 	%rd4, %rd2, %rd3;
	st.global.u32 	[%rd4], %r16;
	ret;

}
	// .globl	_Z16Hanon_Exercise_8v
.visible .entry _Z16Hanon_Exercise_8v()
{
	.reg .b32 	%r<4>;
	.reg .b64 	%rd<7>;

	mov.u32 	%r1, %tid.x;
	shr.u32 	%r2, %r1, 3;
	mul.wide.u32 	%rd1, %r2, 32;
	mov.u64 	%rd2, b_on_dev;
	add.s64 	%rd3, %rd2, %rd1;
	shl.b32 	%r3, %r1, 2;
	cvt.u64.u32 	%rd4, %r3;
	and.b64  	%rd5, %rd4, 28;
	add.s64 	%rd6, %rd3, %rd5;
	st.global.u32 	[%rd6], %r1;
	ret;

}
	// .globl	_Z16Hanon_Exercise_9v
.visible .entry _Z16Hanon_Exercise_9v()
{
	.reg .b32 	%r<7>;
	.reg .b64 	%rd<7>;

	mov.u32 	%r1, %tid.y;
	mov.u32 	%r2, %ntid.x;
	mov.u32 	%r3, %tid.x;
	mad.lo.s32 	%r4, %r1, %r2, %r3;
	shr.u32 	%r5, %r4, 3;
	mul.wide.u32 	%rd1, %r5, 32;
	mov.u64 	%rd2, b_on_dev;
	add.s64 	%rd3, %rd2, %rd1;
	shl.b32 	%r6, %r4, 2;
	cvt.u64.u32 	%rd4, %r6;
	and.b64  	%rd5, %rd4, 28;
	add.s64 	%rd6, %rd3, %rd5;
	st.global.u32 	[%rd6], %r4;
	ret;

}
	// .globl	_Z17Hanon_Exercise_10v
.visible .entry _Z17Hanon_Exercise_10v()
{
	.reg .b32 	%r<7>;
	.reg .b64 	%rd<7>;

	mov.u32 	%r1, %tid.y;
	mov.u32 	%r2, %ntid.x;
	mov.u32 	%r3, %tid.x;
	mad.lo.s32 	%r4, %r1, %r2, %r3;
	shl.b32 	%r5, %r4, 5;
	cvt.u64.u32 	%rd1, %r5;
	and.b64  	%rd2, %rd1, 224;
	mov.u64 	%rd3, b_on_dev;
	add.s64 	%rd4, %rd3, %rd2;
	shr.u32 	%r6, %r4, 3;
	mul.wide.u32 	%rd5, %r6, 4;
	add.s64 	%rd6, %rd4, %rd5;
	st.global.u32 	[%rd6], %r4;
	ret;

}
	// .globl	_Z17Hanon_Exercise_11v
.visible .entry _Z17Hanon_Exercise_11v()
{
	.reg .b32 	%r<10>;
	.reg .b64 	%rd<6>;

	mov.u32 	%r1, %tid.y;
	mov.u32 	%r2, %ntid.x;
	mov.u32 	%r3, %tid.x;
	mad.lo.s32 	%r4, %r1, %r2, %r3;
	mov.u32 	%r5, %ctaid.y;
	mov.u32 	%r6, %ntid.y;
	mad.lo.s32 	%r7, %r5, %r6, %r1;
	mul.wide.u32 	%rd1, %r7, 32;
	mov.u64 	%rd2, b_on_dev;
	add.s64 	%rd3, %rd2, %rd1;
	mov.u32 	%r8, %ctaid.x;
	mad.lo.s32 	%r9, %r8, %r2, %r3;
	mul.wide.u32 	%rd4, %r9, 4;
	add.s64 	%rd5, %rd3, %rd4;
	st.global.u32 	[%rd5], %r4;
	ret;

}


// ===== COMPILED SASS (sm_100) =====

	.target	sm_100

	.elftype	@"ET_EXEC"


//--------------------- .note.nv.tkinfo           --------------------------
	.section	.note.nv.tkinfo,"",@"SHT_NOTE"
	.sectionflags	@"SHF_NOTE_NV_TKINFO"
	.tkinfo
        /*0018*/ 	.word	0x00000002
        /*0030*/ 	.string	""
        /*0030*/ 	.string	"ptxas"
        /*0030*/ 	.string	"Cuda compilation tools, release 13.0, V13.0.88"
        /*0030*/ 	.string	"Build cuda_13.0.r13.0/compiler.36424714_0"
        /*0030*/ 	.string	"-arch sm_100 -m 64 "



//--------------------- .note.nv.cuinfo           --------------------------
	.section	.note.nv.cuinfo,"",@"SHT_NOTE"
	.sectionflags	@"SHF_NOTE_NV_CUINFO"
        /*0018*/ 	.short	0x0002
        /*001a*/ 	.short	0x0064
        /*001c*/ 	.short	0x0082
	.zero		2


//--------------------- .nv.info                  --------------------------
	.section	.nv.info,"",@"SHT_CUDA_INFO"
	.align	4


	//----- nvinfo : EIATTR_REGCOUNT
	.align		4
        /*0000*/ 	.byte	0x04, 0x2f
        /*0002*/ 	.short	(.L_2 - .L_1)
	.align		4
.L_1:
        /*0004*/ 	.word	index@(_Z16Hanon_Exercise_0Pi)
        /*0008*/ 	.word	0x00000008


	//----- nvinfo : EIATTR_FRAME_SIZE
	.align		4
.L_2:
        /*000c*/ 	.byte	0x04, 0x11
        /*000e*/ 	.short	(.L_4 - .L_3)
	.align		4
.L_3:
        /*0010*/ 	.word	index@(_Z16Hanon_Exercise_0Pi)
        /*0014*/ 	.word	0x00000000


	//----- nvinfo : EIATTR_REGCOUNT
	.align		4
.L_4:
        /*0018*/ 	.byte	0x04, 0x2f
        /*001a*/ 	.short	(.L_6 - .L_5)
	.align		4
.L_5:
        /*001c*/ 	.word	index@(_Z16Hanon_Exercise_1Pi)
        /*0020*/ 	.word	0x00000008


	//----- nvinfo : EIATTR_FRAME_SIZE
	.align		4
.L_6:
        /*0024*/ 	.byte	0x04, 0x11
        /*0026*/ 	.short	(.L_8 - .L_7)
	.align		4
.L_7:
        /*0028*/ 	.word	index@(_Z16Hanon_Exercise_1Pi)
        /*002c*/ 	.word	0x00000000


	//----- nvinfo : EIATTR_REGCOUNT
	.align		4
.L_8:
        /*0030*/ 	.byte	0x04, 0x2f
        /*0032*/ 	.short	(.L_10 - .L_9)
	.align		4
.L_9:
        /*0034*/ 	.word	index@(_Z16Hanon_Exercise_2Pi)
        /*0038*/ 	.word	0x00000008


	//----- nvinfo : EIATTR_FRAME_SIZE
	.align		4
.L_10:
        /*003c*/ 	.byte	0x04, 0x11
        /*003e*/ 	.short	(.L_12 - .L_11)
	.align		4
.L_11:
        /*0040*/ 	.word	index@(_Z16Hanon_Exercise_2Pi)
        /*0044*/ 	.word	0x00000000


	//----- nvinfo : EIATTR_REGCOUNT
	.align		4
.L_12:
        /*0048*/ 	.byte	0x04, 0x2f
        /*004a*/ 	.short	(.L_14 - .L_13)
	.align		4
.L_13:
        /*004c*/ 	.word	index@(_Z16Hanon_Exercise_3Pi)
        /*0050*/ 	.word	0x0000000a


	//----- nvinfo : EIATTR_FRAME_SIZE
	.align		4
.L_14:
        /*0054*/ 	.byte	0x04, 0x11
        /*0056*/ 	.short	(.L_16 - .L_15)
	.align		4
.L_15:
        /*0058*/ 	.word	index@(_Z16Hanon_Exercise_3Pi)
        /*005c*/ 	.word	0x00000000


	//----- nvinfo : EIATTR_REGCOUNT
	.align		4
.L_16:
        /*0060*/ 	.byte	0x04, 0x2f
        /*0062*/ 	.short	(.L_18 - .L_17)
	.align		4
.L_17:
        /*0064*/ 	.word	index@(_Z16Hanon_Exercise_4Pi)
        /*0068*/ 	.word	0x0000000a


	//----- nvinfo : EIATTR_FRAME_SIZE
	.align		4
.L_18:
        /*006c*/ 	.byte	0x04, 0x11
        /*006e*/ 	.short	(.L_20 - .L_19)
	.align		4
.L_19:
        /*0070*/ 	.word	index@(_Z16Hanon_Exercise_4Pi)
        /*0074*/ 	.word	0x00000000


	//----- nvinfo : EIATTR_REGCOUNT
	.align		4
.L_20:
        /*0078*/ 	.byte	0x04, 0x2f
        /*007a*/ 	.short	(.L_22 - .L_21)
	.align		4
.L_21:
        /*007c*/ 	.word	index@(_Z16Hanon_Exercise_5Pi)
        /*0080*/ 	.word	0x0000000a


	//----- nvinfo : EIATTR_FRAME_SIZE
	.align		4
.L_22:
        /*0084*/ 	.byte	0x04, 0x11
        /*0086*/ 	.short	(.L_24 - .L_23)
	.align		4
.L_23:
        /*0088*/ 	.word	index@(_Z16Hanon_Exercise_5Pi)
        /*008c*/ 	.word	0x00000000


	//----- nvinfo : EIATTR_REGCOUNT
	.align		4
.L_24:
        /*0090*/ 	.byte	0x04, 0x2f
        /*0092*/ 	.short	(.L_26 - .L_25)
	.align		4
.L_25:
        /*0094*/ 	.word	index@(_Z16Hanon_Exercise_6Pi)
        /*0098*/ 	.word	0x0000000a


	//----- nvinfo : EIATTR_FRAME_SIZE
	.align		4
.L_26:
        /*009c*/ 	.byte	0x04, 0x11
        /*009e*/ 	.short	(.L_28 - .L_27)
	.align		4
.L_27:
        /*00a0*/ 	.word	index@(_Z16Hanon_Exercise_6Pi)
        /*00a4*/ 	.word	0x00000000


	//----- nvinfo : EIATTR_REGCOUNT
	.align		4
.L_28:
        /*00a8*/ 	.byte	0x04, 0x2f
        /*00aa*/ 	.short	(.L_30 - .L_29)
	.align		4
.L_29:
        /*00ac*/ 	.word	index@(_Z16Hanon_Exercise_7Pi)
        /*00b0*/ 	.word	0x0000000a


	//----- nvinfo : EIATTR_FRAME_SIZE
	.align		4
.L_30:
        /*00b4*/ 	.byte	0x04, 0x11
        /*00b6*/ 	.short	(.L_32 - .L_31)
	.align		4
.L_31:
        /*00b8*/ 	.word	index@(_Z16Hanon_Exercise_7Pi)
        /*00bc*/ 	.word	0x00000000


	//----- nvinfo : EIATTR_REGCOUNT
	.align		4
.L_32:
        /*00c0*/ 	.byte	0x04, 0x2f
        /*00c2*/ 	.short	(.L_34 - .L_33)
	.align		4
.L_33:
        /*00c4*/ 	.word	index@(_Z16Hanon_Exercise_8v)
        /*00c8*/ 	.word	0x0000000a


	//----- nvinfo : EIATTR_FRAME_SIZE
	.align		4
.L_34:
        /*00cc*/ 	.byte	0x04, 0x11
        /*00ce*/ 	.short	(.L_36 - .L_35)
	.align		4
.L_35:
        /*00d0*/ 	.word	index@(_Z16Hanon_Exercise_8v)
        /*00d4*/ 	.word	0x00000000


	//----- nvinfo : EIATTR_REGCOUNT
	.align		4
.L_36:
        /*00d8*/ 	.byte	0x04, 0x2f
        /*00da*/ 	.short	(.L_38 - .L_37)
	.align		4
.L_37:
        /*00dc*/ 	.word	index@(_Z16Hanon_Exercise_9v)
        /*00e0*/ 	.word	0x0000000a


	//----- nvinfo : EIATTR_FRAME_SIZE
	.align		4
.L_38:
        /*00e4*/ 	.byte	0x04, 0x11
        /*00e6*/ 	.short	(.L_40 - .L_39)
	.align		4
.L_39:
        /*00e8*/ 	.word	index@(_Z16Hanon_Exercise_9v)
        /*00ec*/ 	.word	0x00000000


	//----- nvinfo : EIATTR_REGCOUNT
	.align		4
.L_40:
        /*00f0*/ 	.byte	0x04, 0x2f
        /*00f2*/ 	.short	(.L_42 - .L_41)
	.align		4
.L_41:
        /*00f4*/ 	.word	index@(_Z17Hanon_Exercise_10v)
        /*00f8*/ 	.word	0x0000000a


	//----- nvinfo : EIATTR_FRAME_SIZE
	.align		4
.L_42:
        /*00fc*/ 	.byte	0x04, 0x11
        /*00fe*/ 	.short	(.L_44 - .L_43)
	.align		4
.L_43:
        /*0100*/ 	.word	index@(_Z17Hanon_Exercise_10v)
        /*0104*/ 	.word	0x00000000


	//----- nvinfo : EIATTR_REGCOUNT
	.align		4
.L_44:
        /*0108*/ 	.byte	0x04, 0x2f
        /*010a*/ 	.short	(.L_46 - .L_45)
	.align		4
.L_45:
        /*010c*/ 	.word	index@(_Z17Hanon_Exercise_11v)
        /*0110*/ 	.word	0x0000000c


	//----- nvinfo : EIATTR_FRAME_SIZE
	.align		4
.L_46:
        /*0114*/ 	.byte	0x04, 0x11
        /*0116*/ 	.short	(.L_48 - .L_47)
	.align		4
.L_47:
        /*0118*/ 	.word	index@(_Z17Hanon_Exercise_11v)
        /*011c*/ 	.word	0x00000000


	//----- nvinfo : EIATTR_MIN_STACK_SIZE
	.align		4
.L_48:
        /*0120*/ 	.byte	0x04, 0x12
        /*0122*/ 	.short	(.L_50 - .L_49)
	.align		4
.L_49:
        /*0124*/ 	.word	index@(_Z17Hanon_Exercise_11v)
        /*0128*/ 	.word	0x00000000


	//----- nvinfo : EIATTR_MIN_STACK_SIZE
	.align		4
.L_50:
        /*012c*/ 	.byte	0x04, 0x12
        /*012e*/ 	.short	(.L_52 - .L_51)
	.align		4
.L_51:
        /*0130*/ 	.word	index@(_Z17Hanon_Exercise_10v)
        /*0134*/ 	.word	0x00000000


	//----- nvinfo : EIATTR_MIN_STACK_SIZE
	.align		4
.L_52:
        /*0138*/ 	.byte	0x04, 0x12
        /*013a*/ 	.short	(.L_54 - .L_53)
	.align		4
.L_53:
        /*013c*/ 	.word	index@(_Z16Hanon_Exercise_9v)
        /*0140*/ 	.word	0x00000000


	//----- nvinfo : EIATTR_MIN_STACK_SIZE
	.align		4
.L_54:
        /*0144*/ 	.byte	0x04, 0x12
        /*0146*/ 	.short	(.L_56 - .L_55)
	.align		4
.L_55:
        /*0148*/ 	.word	index@(_Z16Hanon_Exercise_8v)
        /*014c*/ 	.word	0x00000000


	//----- nvinfo : EIATTR_MIN_STACK_SIZE
	.align		4
.L_56:
        /*0150*/ 	.byte	0x04, 0x12
        /*0152*/ 	.short	(.L_58 - .L_57)
	.align		4
.L_57:
        /*0154*/ 	.word	index@(_Z16Hanon_Exercise_7Pi)
        /*0158*/ 	.word	0x00000000


	//----- nvinfo : EIATTR_MIN_STACK_SIZE
	.align		4
.L_58:
        /*015c*/ 	.byte	0x04, 0x12
        /*015e*/ 	.short	(.L_60 - .L_59)
	.align		4
.L_59:
        /*0160*/ 	.word	index@(_Z16Hanon_Exercise_6Pi)
        /*0164*/ 	.word	0x00000000


	//----- nvinfo : EIATTR_MIN_STACK_SIZE
	.align		4
.L_60:
        /*0168*/ 	.byte	0x04, 0x12
        /*016a*/ 	.short	(.L_62 - .L_61)
	.align		4
.L_61:
        /*016c*/ 	.word	index@(_Z16Hanon_Exercise_5Pi)
        /*0170*/ 	.word	0x00000000


	//----- nvinfo : EIATTR_MIN_STACK_SIZE
	.align		4
.L_62:
        /*0174*/ 	.byte	0x04, 0x12
        /*0176*/ 	.short	(.L_64 - .L_63)
	.align		4
.L_63:
        /*0178*/ 	.word	index@(_Z16Hanon_Exercise_4Pi)
        /*017c*/ 	.word	0x00000000


	//----- nvinfo : EIATTR_MIN_STACK_SIZE
	.align		4
.L_64:
        /*0180*/ 	.byte	0x04, 0x12
        /*0182*/ 	.short	(.L_66 - .L_65)
	.align		4
.L_65:
        /*0184*/ 	.word	index@(_Z16Hanon_Exercise_3Pi)
        /*0188*/ 	.word	0x00000000


	//----- nvinfo : EIATTR_MIN_STACK_SIZE
	.align		4
.L_66:
        /*018c*/ 	.byte	0x04, 0x12
        /*018e*/ 	.short	(.L_68 - .L_67)
	.align		4
.L_67:
        /*0190*/ 	.word	index@(_Z16Hanon_Exercise_2Pi)
        /*0194*/ 	.word	0x00000000


	//----- nvinfo : EIATTR_MIN_STACK_SIZE
	.align		4
.L_68:
        /*0198*/ 	.byte	0x04, 0x12
        /*019a*/ 	.short	(.L_70 - .L_69)
	.align		4
.L_69:
        /*019c*/ 	.word	index@(_Z16Hanon_Exercise_1Pi)
        /*01a0*/ 	.word	0x00000000


	//----- nvinfo : EIATTR_MIN_STACK_SIZE
	.align		4
.L_70:
        /*01a4*/ 	.byte	0x04, 0x12
        /*01a6*/ 	.short	(.L_72 - .L_71)
	.align		4
.L_71:
        /*01a8*/ 	.word	index@(_Z16Hanon_Exercise_0Pi)
        /*01ac*/ 	.word	0x00000000
.L_72:


//--------------------- .nv.compat                --------------------------
	.section	.nv.compat,"",@"SHT_CUDA_COMPAT_INFO"
	.align	4
        /*0000*/ 	.byte	0x02, 0x09, 0x00, 0x00, 0x02, 0x02, 0x01, 0x00, 0x02, 0x05, 0x05, 0x00, 0x03, 0x07, 0x01, 0x01
        /*0010*/ 	.byte	0x02, 0x03, 0x00, 0x00, 0x02, 0x06, 0x01, 0x00, 0x04, 0x0b, 0x08, 0x00, 0x09, 0x00, 0x00, 0x00
        /*0020*/ 	.byte	0x00, 0x00, 0x00, 0x00


//--------------------- .nv.info._Z17Hanon_Exercise_11v --------------------------
	.section	.nv.info._Z17Hanon_Exercise_11v,"",@"SHT_CUDA_INFO"
	.sectionflags	@""
	.align	4


	//----- nvinfo : EIATTR_CUDA_API_VERSION
	.align		4
        /*0000*/ 	.byte	0x04, 0x37
        /*0002*/ 	.short	(.L_74 - .L_73)
.L_73:
        /*0004*/ 	.word	0x00000082


	//----- nvinfo : EIATTR_SPARSE_MMA_MASK
	.align		4
.L_74:
        /*0008*/ 	.byte	0x03, 0x50
        /*000a*/ 	.short	0x0000


	//----- nvinfo : EIATTR_MAXREG_COUNT
	.align		4
        /*000c*/ 	.byte	0x03, 0x1b
        /*000e*/ 	.short	0x00ff


	//----- nvinfo : EIATTR_MERCURY_ISA_VERSION
	.align		4
        /*0010*/ 	.byte	0x03, 0x5f
        /*0012*/ 	.short	0x0101


	//----- nvinfo : EIATTR_VRC_CTA_INIT_COUNT
	.align		4
        /*0014*/ 	.byte	0x02, 0x4a
	.zero		1
	.zero		1


	//----- nvinfo : EIATTR_EXIT_INSTR_OFFSETS
	.align		4
        /*0018*/ 	.byte	0x04, 0x1c
        /*001a*/ 	.short	(.L_76 - .L_75)


	//   ....[0]....
.L_75:
        /*001c*/ 	.word	0x000000f0


	//----- nvinfo : EIATTR_SW_WAR
	.align		4
.L_76:
        /*0020*/ 	.byte	0x04, 0x36
        /*0022*/ 	.short	(.L_78 - .L_77)
.L_77:
        /*0024*/ 	.word	0x00000008
.L_78:


//--------------------- .nv.info._Z17Hanon_Exercise_10v --------------------------
	.section	.nv.info._Z17Hanon_Exercise_10v,"",@"SHT_CUDA_INFO"
	.sectionflags	@""
	.align	4


	//----- nvinfo : EIATTR_CUDA_API_VERSION
	.align		4
        /*0000*/ 	.byte	0x04, 0x37
        /*0002*/ 	.short	(.L_80 - .L_79)
.L_79:
        /*0004*/ 	.word	0x00000082


	//----- nvinfo : EIATTR_SPARSE_MMA_MASK
	.align		4
.L_80:
        /*0008*/ 	.byte	0x03, 0x50
        /*000a*/ 	.short	0x0000


	//----- nvinfo : EIATTR_MAXREG_COUNT
	.align		4
        /*000c*/ 	.byte	0x03, 0x1b
        /*000e*/ 	.short	0x00ff


	//----- nvinfo : EIATTR_MERCURY_ISA_VERSION
	.align		4
        /*0010*/ 	.byte	0x03, 0x5f
        /*0012*/ 	.short	0x0101


	//----- nvinfo : EIATTR_VRC_CTA_INIT_COUNT
	.align		4
        /*0014*/ 	.byte	0x02, 0x4a
	.zero		1
	.zero		1


	//----- nvinfo : EIATTR_EXIT_INSTR_OFFSETS
	.align		4
        /*0018*/ 	.byte	0x04, 0x1c
        /*001a*/ 	.short	(.L_82 - .L_81)


	//   ....[0]....
.L_81:
        /*001c*/ 	.word	0x000000e0


	//----- nvinfo : EIATTR_SW_WAR
	.align		4
.L_82:
        /*0020*/ 	.byte	0x04, 0x36
        /*0022*/ 	.short	(.L_84 - .L_83)
.L_83:
        /*0024*/ 	.word	0x00000008
.L_84:


//--------------------- .nv.info._Z16Hanon_Exercise_9v --------------------------
	.section	.nv.info._Z16Hanon_Exercise_9v,"",@"SHT_CUDA_INFO"
	.sectionflags	@""
	.align	4


	//----- nvinfo : EIATTR_CUDA_API_VERSION
	.align		4
        /*0000*/ 	.byte	0x04, 0x37
        /*0002*/ 	.short	(.L_86 - .L_85)
.L_85:
        /*0004*/ 	.word	0x00000082


	//----- nvinfo : EIATTR_SPARSE_MMA_MASK
	.align		4
.L_86:
        /*0008*/ 	.byte	0x03, 0x50
        /*000a*/ 	.short	0x0000


	//----- nvinfo : EIATTR_MAXREG_COUNT
	.align		4
        /*000c*/ 	.byte	0x03, 0x1b
        /*000e*/ 	.short	0x00ff


	//----- nvinfo : EIATTR_MERCURY_ISA_VERSION
	.align		4
        /*0010*/ 	.byte	0x03, 0x5f
        /*0012*/ 	.short	0x0101


	//----- nvinfo : EIATTR_VRC_CTA_INIT_COUNT
	.align		4
        /*0014*/ 	.byte	0x02, 0x4a
	.zero		1
	.zero		1


	//----- nvinfo : EIATTR_EXIT_INSTR_OFFSETS
	.align		4
        /*0018*/ 	.byte	0x04, 0x1c
        /*001a*/ 	.short	(.L_88 - .L_87)


	//   ....[0]....
.L_87:
        /*001c*/ 	.word	0x000000e0


	//----- nvinfo : EIATTR_SW_WAR
	.align		4
.L_88:
        /*0020*/ 	.byte	0x04, 0x36
        /*0022*/ 	.short	(.L_90 - .L_89)
.L_89:
        /*0024*/ 	.word	0x00000008
.L_90:


//--------------------- .nv.info._Z16Hanon_Exercise_8v --------------------------
	.section	.nv.info._Z16Hanon_Exercise_8v,"",@"SHT_CUDA_INFO"
	.sectionflags	@""
	.align	4


	//----- nvinfo : EIATTR_CUDA_API_VERSION
	.align		4
        /*0000*/ 	.byte	0x04, 0x37
        /*0002*/ 	.short	(.L_92 - .L_91)
.L_91:
        /*0004*/ 	.word	0x00000082


	//----- nvinfo : EIATTR_SPARSE_MMA_MASK
	.align		4
.L_92:
        /*0008*/ 	.byte	0x03, 0x50
        /*000a*/ 	.short	0x0000


	//----- nvinfo : EIATTR_MAXREG_COUNT
	.align		4
        /*000c*/ 	.byte	0x03, 0x1b
        /*000e*/ 	.short	0x00ff


	//----- nvinfo : EIATTR_MERCURY_ISA_VERSION
	.align		4
        /*0010*/ 	.byte	0x03, 0x5f
        /*0012*/ 	.short	0x0101


	//----- nvinfo : EIATTR_VRC_CTA_INIT_COUNT
	.align		4
        /*0014*/ 	.byte	0x02, 0x4a
	.zero		1
	.zero		1


	//----- nvinfo : EIATTR_EXIT_INSTR_OFFSETS
	.align		4
        /*0018*/ 	.byte	0x04, 0x1c
        /*001a*/ 	.short	(.L_94 - .L_93)


	//   ....[0]....
.L_93:
        /*001c*/ 	.word	0x000000b0


	//----- nvinfo : EIATTR_SW_WAR
	.align		4
.L_94:
        /*0020*/ 	.byte	0x04, 0x36
        /*0022*/ 	.short	(.L_96 - .L_95)
.L_95:
        /*0024*/ 	.word	0x00000008
.L_96:


//--------------------- .nv.info._Z16Hanon_Exercise_7Pi --------------------------
	.section	.nv.info._Z16Hanon_Exercise_7Pi,"",@"SHT_CUDA_INFO"
	.sectionflags	@""
	.align	4


	//----- nvinfo : EIATTR_CUDA_API_VERSION
	.align		4
        /*0000*/ 	.byte	0x04, 0x37
        /*0002*/ 	.short	(.L_98 - .L_97)
.L_97:
        /*0004*/ 	.word	0x00000082


	//----- nvinfo : EIATTR_KPARAM_INFO
	.align		4
.L_98:
        /*0008*/ 	.byte	0x04, 0x17
        /*000a*/ 	.short	(.L_100 - .L_99)
.L_99:
        /*000c*/ 	.word	0x00000000
        /*0010*/ 	.short	0x0000
        /*0012*/ 	.short	0x0000
        /*0014*/ 	.byte	0x00, 0xf5, 0x21, 0x00


	//----- nvinfo : EIATTR_SPARSE_MMA_MASK
	.align		4
.L_100:
        /*0018*/ 	.byte	0x03, 0x50
        /*001a*/ 	.short	0x0000


	//----- nvinfo : EIATTR_MAXREG_COUNT
	.align		4
        /*001c*/ 	.byte	0x03, 0x1b
        /*001e*/ 	.short	0x00ff


	//----- nvinfo : EIATTR_MERCURY_ISA_VERSION
	.align		4
        /*0020*/ 	.byte	0x03, 0x5f
        /*0022*/ 	.short	0x0101


	//----- nvinfo : EIATTR_VRC_CTA_INIT_COUNT
	.align		4
        /*0024*/ 	.byte	0x02, 0x4a
	.zero		1
	.zero		1


	//----- nvinfo : EIATTR_EXIT_INSTR_OFFSETS
	.align		4
        /*0028*/ 	.byte	0x04, 0x1c
        /*002a*/ 	.short	(.L_102 - .L_101)


	//   ....[0]....
.L_101:
        /*002c*/ 	.word	0x00000130


	//----- nvinfo : EIATTR_CBANK_PARAM_SIZE
	.align		4
.L_102:
        /*0030*/ 	.byte	0x03, 0x19
        /*0032*/ 	.short	0x0008


	//----- nvinfo : EIATTR_PARAM_CBANK
	.align		4
        /*0034*/ 	.byte	0x04, 0x0a
        /*0036*/ 	.short	(.L_104 - .L_103)
	.align		4
.L_103:
        /*0038*/ 	.word	index@(.nv.constant0._Z16Hanon_Exercise_7Pi)
        /*003c*/ 	.short	0x0380
        /*003e*/ 	.short	0x0008


	//----- nvinfo : EIATTR_SW_WAR
	.align		4
.L_104:
        /*0040*/ 	.byte	0x04, 0x36
        /*0042*/ 	.short	(.L_106 - .L_105)
.L_105:
        /*0044*/ 	.word	0x00000008
.L_106:


//--------------------- .nv.info._Z16Hanon_Exercise_6Pi --------------------------
	.section	.nv.info._Z16Hanon_Exercise_6Pi,"",@"SHT_CUDA_INFO"
	.sectionflags	@""
	.align	4


	//----- nvinfo : EIATTR_CUDA_API_VERSION
	.align		4
        /*0000*/ 	.byte	0x04, 0x37
        /*0002*/ 	.short	(.L_108 - .L_107)
.L_107:
        /*0004*/ 	.word	0x00000082


	//----- nvinfo : EIATTR_KPARAM_INFO
	.align		4
.L_108:
        /*0008*/ 	.byte	0x04, 0x17
        /*000a*/ 	.short	(.L_110 - .L_109)
.L_109:
        /*000c*/ 	.word	0x00000000
        /*0010*/ 	.short	0x0000
        /*0012*/ 	.short	0x0000
        /*0014*/ 	.byte	0x00, 0xf5, 0x21, 0x00


	//----- nvinfo : EIATTR_SPARSE_MMA_MASK
	.align		4
.L_110:
        /*0018*/ 	.byte	0x03, 0x50
        /*001a*/ 	.short	0x0000


	//----- nvinfo : EIATTR_MAXREG_COUNT
	.align		4
        /*001c*/ 	.byte	0x03, 0x1b
        /*001e*/ 	.short	0x00ff


	//----- nvinfo : EIATTR_MERCURY_ISA_VERSION
	.align		4
        /*0020*/ 	.byte	0x03, 0x5f
        /*0022*/ 	.short	0x0101


	//----- nvinfo : EIATTR_VRC_CTA_INIT_COUNT
	.align		4
        /*0024*/ 	.byte	0x02, 0x4a
	.zero		1
	.zero		1


	//----- nvinfo : EIATTR_EXIT_INSTR_OFFSETS
	.align		4
        /*0028*/ 	.byte	0x04, 0x1c
        /*002a*/ 	.short	(.L_112 - .L_111)


	//   ....[0]....
.L_111:
        /*002c*/ 	.word	0x000000f0


	//----- nvinfo : EIATTR_CBANK_PARAM_SIZE
	.align		4
.L_112:
        /*0030*/ 	.byte	0x03, 0x19
        /*0032*/ 	.short	0x0008


	//----- nvinfo : EIATTR_PARAM_CBANK
	.align		4
        /*0034*/ 	.byte	0x04, 0x0a
        /*0036*/ 	.short	(.L_114 - .L_113)
	.align		4
.L_113:
        /*0038*/ 	.word	index@(.nv.constant0._Z16Hanon_Exercise_6Pi)
        /*003c*/ 	.short	0x0380
        /*003e*/ 	.short	0x0008


	//----- nvinfo : EIATTR_SW_WAR
	.align		4
.L_114:
        /*0040*/ 	.byte	0x04, 0x36
        /*0042*/ 	.short	(.L_116 - .L_115)
.L_115:
        /*0044*/ 	.word	0x00000008
.L_116:


//--------------------- .nv.info._Z16Hanon_Exercise_5Pi --------------------------
	.section	.nv.info._Z16Hanon_Exercise_5Pi,"",@"SHT_CUDA_INFO"
	.sectionflags	@""
	.align	4


	//----- nvinfo : EIATTR_CUDA_API_VERSION
	.align		4
        /*0000*/ 	.byte	0x04, 0x37
        /*0002*/ 	.short	(.L_118 - .L_117)
.L_117:
        /*0004*/ 	.word	0x00000082


	//----- nvinfo : EIATTR_KPARAM_INFO
	.align		4
.L_118:
        /*0008*/ 	.byte	0x04, 0x17
        /*000a*/ 	.short	(.L_120 - .L_119)
.L_119:
        /*000c*/ 	.word	0x00000000
        /*0010*/ 	.short	0x0000
        /*0012*/ 	.short	0x0000
        /*0014*/ 	.byte	0x00, 0xf5, 0x21, 0x00


	//----- nvinfo : EIATTR_SPARSE_MMA_MASK
	.align		4
.L_120:
        /*0018*/ 	.byte	0x03, 0x50
        /*001a*/ 	.short	0x0000


	//----- nvinfo : EIATTR_MAXREG_COUNT
	.align		4
        /*001c*/ 	.byte	0x03, 0x1b
        /*001e*/ 	.short	0x00ff


	//----- nvinfo : EIATTR_MERCURY_ISA_VERSION
	.align		4
        /*0020*/ 	.byte	0x03, 0x5f
        /*0022*/ 	.short	0x0101


	//----- nvinfo : EIATTR_VRC_CTA_INIT_COUNT
	.align		4
        /*0024*/ 	.byte	0x02, 0x4a
	.zero		1
	.zero		1


	//----- nvinfo : EIATTR_EXIT_INSTR_OFFSETS
	.align		4
        /*0028*/ 	.byte	0x04, 0x1c
        /*002a*/ 	.short	(.L_122 - .L_121)


	//   ....[0]....
.L_121:
        /*002c*/ 	.word	0x00000120


	//----- nvinfo : EIATTR_CBANK_PARAM_SIZE
	.align		4
.L_122:
        /*0030*/ 	.byte	0x03, 0x19
        /*0032*/ 	.short	0x0008


	//----- nvinfo : EIATTR_PARAM_CBANK
	.align		4
        /*0034*/ 	.byte	0x04, 0x0a
        /*0036*/ 	.short	(.L_124 - .L_123)
	.align		4
.L_123:
        /*0038*/ 	.word	index@(.nv.constant0._Z16Hanon_Exercise_5Pi)
        /*003c*/ 	.short	0x0380
        /*003e*/ 	.short	0x0008


	//----- nvinfo : EIATTR_SW_WAR
	.align		4
.L_124:
        /*0040*/ 	.byte	0x04, 0x36
        /*0042*/ 	.short	(.L_126 - .L_125)
.L_125:
        /*0044*/ 	.word	0x00000008
.L_126:


//--------------------- .nv.info._Z16Hanon_Exercise_4Pi --------------------------
	.section	.nv.info._Z16Hanon_Exercise_4Pi,"",@"SHT_CUDA_INFO"
	.sectionflags	@""
	.align	4


	//----- nvinfo : EIATTR_CUDA_API_VERSION
	.align		4
        /*0000*/ 	.byte	0x04, 0x37
        /*0002*/ 	.short	(.L_128 - .L_127)
.L_127:
        /*0004*/ 	.word	0x00000082


	//----- nvinfo : EIATTR_KPARAM_INFO
	.align		4
.L_128:
        /*0008*/ 	.byte	0x04, 0x17
        /*000a*/ 	.short	(.L_130 - .L_129)
.L_129:
        /*000c*/ 	.word	0x00000000
        /*0010*/ 	.short	0x0000
        /*0012*/ 	.short	0x0000
        /*0014*/ 	.byte	0x00, 0xf5, 0x21, 0x00


	//----- nvinfo : EIATTR_SPARSE_MMA_MASK
	.align		4
.L_130:
        /*0018*/ 	.byte	0x03, 0x50
        /*001a*/ 	.short	0x0000


	//----- nvinfo : EIATTR_MAXREG_COUNT
	.align		4
        /*001c*/ 	.byte	0x03, 0x1b
        /*001e*/ 	.short	0x00ff


	//----- nvinfo : EIATTR_MERCURY_ISA_VERSION
	.align		4
        /*0020*/ 	.byte	0x03, 0x5f
        /*0022*/ 	.short	0x0101


	//----- nvinfo : EIATTR_VRC_CTA_INIT_COUNT
	.align		4
        /*0024*/ 	.byte	0x02, 0x4a
	.zero		1
	.zero		1


	//----- nvinfo : EIATTR_EXIT_INSTR_OFFSETS
	.align		4
        /*0028*/ 	.byte	0x04, 0x1c
        /*002a*/ 	.short	(.L_132 - .L_131)


	//   ....[0]....
.L_131:
        /*002c*/ 	.word	0x000000f0


	//----- nvinfo : EIATTR_CBANK_PARAM_SIZE
	.align		4
.L_132:
        /*0030*/ 	.byte	0x03, 0x19
        /*0032*/ 	.short	0x0008


	//----- nvinfo : EIATTR_PARAM_CBANK
	.align		4
        /*0034*/ 	.byte	0x04, 0x0a
        /*0036*/ 	.short	(.L_134 - .L_133)
	.align		4
.L_133:
        /*0038*/ 	.word	index@(.nv.constant0._Z16Hanon_Exercise_4Pi)
        /*003c*/ 	.short	0x0380
        /*003e*/ 	.short	0x0008


	//----- nvinfo : EIATTR_SW_WAR
	.align		4
.L_134:
        /*0040*/ 	.byte	0x04, 0x36
        /*0042*/ 	.short	(.L_136 - .L_135)
.L_135:
        /*0044*/ 	.word	0x00000008
.L_136:


//--------------------- .nv.info._Z16Hanon_Exercise_3Pi --------------------------
	.section	.nv.info._Z16Hanon_Exercise_3Pi,"",@"SHT_CUDA_INFO"
	.sectionflags	@""
	.align	4


	//----- nvinfo : EIATTR_CUDA_API_VERSION
	.align		4
        /*0000*/ 	.byte	0x04, 0x37
        /*0002*/ 	.short	(.L_138 - .L_137)
.L_137:
        /*0004*/ 	.word	0x00000082


	//----- nvinfo : EIATTR_KPARAM_INFO
	.align		4
.L_138:
        /*0008*/ 	.byte	0x04, 0x17
        /*000a*/ 	.short	(.L_140 - .L_139)
.L_139:
        /*000c*/ 	.word	0x00000000
        /*0010*/ 	.short	0x0000
        /*0012*/ 	.short	0x0000
        /*0014*/ 	.byte	0x00, 0xf5, 0x21, 0x00


	//----- nvinfo : EIATTR_SPARSE_MMA_MASK
	.align		4
.L_140:
        /*0018*/ 	.byte	0x03, 0x50
        /*001a*/ 	.short	0x0000


	//----- nvinfo : EIATTR_MAXREG_COUNT
	.align		4
        /*001c*/ 	.byte	0x03, 0x1b
        /*001e*/ 	.short	0x00ff


	//----- nvinfo : EIATTR_MERCURY_ISA_VERSION
	.align		4
        /*0020*/ 	.byte	0x03, 0x5f
        /*0022*/ 	.short	0x0101


	//----- nvinfo : EIATTR_VRC_CTA_INIT_COUNT
	.align		4
        /*0024*/ 	.byte	0x02, 0x4a
	.zero		1
	.zero		1


	//----- nvinfo : EIATTR_EXIT_INSTR_OFFSETS
	.align		4
        /*0028*/ 	.byte	0x04, 0x1c
        /*002a*/ 	.short	(.L_142 - .L_141)


	//   ....[0]....
.L_141:
        /*002c*/ 	.word	0x00000090


	//----- nvinfo : EIATTR_CBANK_PARAM_SIZE
	.align		4
.L_142:
        /*0030*/ 	.byte	0x03, 0x19
        /*0032*/ 	.short	0x0008


	//----- nvinfo : EIATTR_PARAM_CBANK
	.align		4
        /*0034*/ 	.byte	0x04, 0x0a
        /*0036*/ 	.short	(.L_144 - .L_143)
	.align		4
.L_143:
        /*0038*/ 	.word	index@(.nv.constant0._Z16Hanon_Exercise_3Pi)
        /*003c*/ 	.short	0x0380
        /*003e*/ 	.short	0x0008


	//----- nvinfo : EIATTR_SW_WAR
	.align		4
.L_144:
        /*0040*/ 	.byte	0x04, 0x36
        /*0042*/ 	.short	(.L_146 - .L_145)
.L_145:
        /*0044*/ 	.word	0x00000008
.L_146:


//--------------------- .nv.info._Z16Hanon_Exercise_2Pi --------------------------
	.section	.nv.info._Z16Hanon_Exercise_2Pi,"",@"SHT_CUDA_INFO"
	.sectionflags	@""
	.align	4


	//----- nvinfo : EIATTR_CUDA_API_VERSION
	.align		4
        /*0000*/ 	.byte	0x04, 0x37
        /*0002*/ 	.short	(.L_148 - .L_147)
.L_147:
        /*0004*/ 	.word	0x00000082


	//----- nvinfo : EIATTR_KPARAM_INFO
	.align		4
.L_148:
        /*0008*/ 	.byte	0x04, 0x17
        /*000a*/ 	.short	(.L_150 - .L_149)
.L_149:
        /*000c*/ 	.word	0x00000000
        /*0010*/ 	.short	0x0000
        /*0012*/ 	.short	0x0000
        /*0014*/ 	.byte	0x00, 0xf5, 0x21, 0x00


	//----- nvinfo : EIATTR_SPARSE_MMA_MASK
	.align		4
.L_150:
        /*0018*/ 	.byte	0x03, 0x50
        /*001a*/ 	.short	0x0000


	//----- nvinfo : EIATTR_MAXREG_COUNT
	.align		4
        /*001c*/ 	.byte	0x03, 0x1b
        /*001e*/ 	.short	0x00ff


	//----- nvinfo : EIATTR_MERCURY_ISA_VERSION
	.align		4
        /*0020*/ 	.byte	0x03, 0x5f
        /*0022*/ 	.short	0x0101


	//----- nvinfo : EIATTR_VRC_CTA_INIT_COUNT
	.align		4
        /*0024*/ 	.byte	0x02, 0x4a
	.zero		1
	.zero		1


	//----- nvinfo : EIATTR_EXIT_INSTR_OFFSETS
	.align		4
        /*0028*/ 	.byte	0x04, 0x1c
        /*002a*/ 	.short	(.L_152 - .L_151)


	//   ....[0]....
.L_151:
        /*002c*/ 	.word	0x00000080


	//----- nvinfo : EIATTR_CBANK_PARAM_SIZE
	.align		4
.L_152:
        /*0030*/ 	.byte	0x03, 0x19
        /*0032*/ 	.short	0x0008


	//----- nvinfo : EIATTR_PARAM_CBANK
	.align		4
        /*0034*/ 	.byte	0x04, 0x0a
        /*0036*/ 	.short	(.L_154 - .L_153)
	.align		4
.L_153:
        /*0038*/ 	.word	index@(.nv.constant0._Z16Hanon_Exercise_2Pi)
        /*003c*/ 	.short	0x0380
        /*003e*/ 	.short	0x0008


	//----- nvinfo : EIATTR_SW_WAR
	.align		4
.L_154:
        /*0040*/ 	.byte	0x04, 0x36
        /*0042*/ 	.short	(.L_156 - .L_155)
.L_155:
        /*0044*/ 	.word	0x00000008
.L_156:


//--------------------- .nv.info._Z16Hanon_Exercise_1Pi --------------------------
	.section	.nv.info._Z16Hanon_Exercise_1Pi,"",@"SHT_CUDA_INFO"
	.sectionflags	@""
	.align	4


	//----- nvinfo : EIATTR_CUDA_API_VERSION
	.align		4
        /*0000*/ 	.byte	0x04, 0x37
        /*0002*/ 	.short	(.L_158 - .L_157)
.L_157:
        /*0004*/ 	.word	0x00000082


	//----- nvinfo : EIATTR_KPARAM_INFO
	.align		4
.L_158:
        /*0008*/ 	.byte	0x04, 0x17
        /*000a*/ 	.short	(.L_160 - .L_159)
.L_159:
        /*000c*/ 	.word	0x00000000
        /*0010*/ 	.short	0x0000
        /*0012*/ 	.short	0x0000
        /*0014*/ 	.byte	0x00, 0xf5, 0x21, 0x00


	//----- nvinfo : EIATTR_SPARSE_MMA_MASK
	.align		4
.L_160:
        /*0018*/ 	.byte	0x03, 0x50
        /*001a*/ 	.short	0x0000


	//----- nvinfo : EIATTR_MAXREG_COUNT
	.align		4
        /*001c*/ 	.byte	0x03, 0x1b
        /*001e*/ 	.short	0x00ff


	//----- nvinfo : EIATTR_MERCURY_ISA_VERSION
	.align		4
        /*0020*/ 	.byte	0x03, 0x5f
        /*0022*/ 	.short	0x0101


	//----- nvinfo : EIATTR_VRC_CTA_INIT_COUNT
	.align		4
        /*0024*/ 	.byte	0x02, 0x4a
	.zero		1
	.zero		1


	//----- nvinfo : EIATTR_EXIT_INSTR_OFFSETS
	.align		4
        /*0028*/ 	.byte	0x04, 0x1c
        /*002a*/ 	.short	(.L_162 - .L_161)


	//   ....[0]....
.L_161:
        /*002c*/ 	.word	0x00000070


	//----- nvinfo : EIATTR_CBANK_PARAM_SIZE
	.align		4
.L_162:
        /*0030*/ 	.byte	0x03, 0x19
        /*0032*/ 	.short	0x0008


	//----- nvinfo : EIATTR_PARAM_CBANK
	.align		4
        /*0034*/ 	.byte	0x04, 0x0a
        /*0036*/ 	.short	(.L_164 - .L_163)
	.align		4
.L_163:
        /*0038*/ 	.word	index@(.nv.constant0._Z16Hanon_Exercise_1Pi)
        /*003c*/ 	.short	0x0380
        /*003e*/ 	.short	0x0008


	//----- nvinfo : EIATTR_SW_WAR
	.align		4
.L_164:
        /*0040*/ 	.byte	0x04, 0x36
        /*0042*/ 	.short	(.L_166 - .L_165)
.L_165:
        /*0044*/ 	.word	0x00000008
.L_166:


//--------------------- .nv.info._Z16Hanon_Exercise_0Pi --------------------------
	.section	.nv.info._Z16Hanon_Exercise_0Pi,"",@"SHT_CUDA_INFO"
	.sectionflags	@""
	.align	4


	//----- nvinfo : EIATTR_CUDA_API_VERSION
	.align		4
        /*0000*/ 	.byte	0x04, 0x37
        /*0002*/ 	.short	(.L_168 - .L_167)
.L_167:
        /*0004*/ 	.word	0x00000082


	//----- nvinfo : EIATTR_KPARAM_INFO
	.align		4
.L_168:
        /*0008*/ 	.byte	0x04, 0x17
        /*000a*/ 	.short	(.L_170 - .L_169)
.L_169:
        /*000c*/ 	.word	0x00000000
        /*0010*/ 	.short	0x0000
        /*0012*/ 	.short	0x0000
        /*0014*/ 	.byte	0x00, 0xf5, 0x21, 0x00


	//----- nvinfo : EIATTR_SPARSE_MMA_MASK
	.align		4
.L_170:
        /*0018*/ 	.byte	0x03, 0x50
        /*001a*/ 	.short	0x0000


	//----- nvinfo : EIATTR_MAXREG_COUNT
	.align		4
        /*001c*/ 	.byte	0x03, 0x1b
        /*001e*/ 	.short	0x00ff


	//----- nvinfo : EIATTR_MERCURY_ISA_VERSION
	.align		4
        /*0020*/ 	.byte	0x03, 0x5f
        /*0022*/ 	.short	0x0101


	//----- nvinfo : EIATTR_VRC_CTA_INIT_COUNT
	.align		4
        /*0024*/ 	.byte	0x02, 0x4a
	.zero		1
	.zero		1


	//----- nvinfo : EIATTR_EXIT_INSTR_OFFSETS
	.align		4
        /*0028*/ 	.byte	0x04, 0x1c
        /*002a*/ 	.short	(.L_172 - .L_171)


	//   ....[0]....
.L_171:
        /*002c*/ 	.word	0x00000060


	//----- nvinfo : EIATTR_CBANK_PARAM_SIZE
	.align		4
.L_172:
        /*0030*/ 	.byte	0x03, 0x19
        /*0032*/ 	.short	0x0008


	//----- nvinfo : EIATTR_PARAM_CBANK
	.align		4
        /*0034*/ 	.byte	0x04, 0x0a
        /*0036*/ 	.short	(.L_174 - .L_173)
	.align		4
.L_173:
        /*0038*/ 	.word	index@(.nv.constant0._Z16Hanon_Exercise_0Pi)
        /*003c*/ 	.short	0x0380
        /*003e*/ 	.short	0x0008


	//----- nvinfo : EIATTR_SW_WAR
	.align		4
.L_174:
        /*0040*/ 	.byte	0x04, 0x36
        /*0042*/ 	.short	(.L_176 - .L_175)
.L_175:
        /*0044*/ 	.word	0x00000008
.L_176:


//--------------------- .nv.callgraph             --------------------------
	.section	.nv.callgraph,"",@"SHT_CUDA_CALLGRAPH"
	.align	4
	.sectionentsize	8
	.align		4
        /*0000*/ 	.word	0x00000000
	.align		4
        /*0004*/ 	.word	0xffffffff
	.align		4
        /*0008*/ 	.word	0x00000000
	.align		4
        /*000c*/ 	.word	0xfffffffe
	.align		4
        /*0010*/ 	.word	0x00000000
	.align		4
        /*0014*/ 	.word	0xfffffffd
	.align		4
        /*0018*/ 	.word	0x00000000
	.align		4
        /*001c*/ 	.word	0xfffffffc


//--------------------- .nv.constant4             --------------------------
	.section	.nv.constant4,"a",@progbits
	.align	8
	.align		8
.nv.constant4:
        /*0000*/ 	.dword	b_on_dev


//--------------------- .text._Z17Hanon_Exercise_11v --------------------------
	.section	.text._Z17Hanon_Exercise_11v,"ax",@progbits
	.align	128
        .global         _Z17Hanon_Exercise_11v
        .type           _Z17Hanon_Exercise_11v,@function
        .size           _Z17Hanon_Exercise_11v,(.L_x_12 - _Z17Hanon_Exercise_11v)
        .other          _Z17Hanon_Exercise_11v,@"STO_CUDA_ENTRY STV_DEFAULT"
_Z17Hanon_Exercise_11v:
.text._Z17Hanon_Exercise_11v:
[----:B------:R-:W-:Y:S01]  /*0000*/  LDC R1, c[0x0][0x37c] ;  /* 0x0000df00ff017b82 */ /* 0x000fe20000000800 */
[----:B------:R-:W0:Y:S01]  /*0010*/  S2R R0, SR_TID.Y ;  /* 0x0000000000007919 */ /* 0x000e220000002200 */
[----:B------:R-:W1:Y:S06]  /*0020*/  LDCU UR6, c[0x0][0x360] ;  /* 0x00006c00ff0677ac */ /* 0x000e6c0008000800 */
[----:B------:R-:W0:Y:S01]  /*0030*/  S2UR UR7, SR_CTAID.Y ;  /* 0x00000000000779c3 */ /* 0x000e220000002600 */
[----:B------:R-:W1:Y:S01]  /*0040*/  S2R R9, SR_TID.X ;  /* 0x0000000000097919 */ /* 0x000e620000002100 */
[----:B------:R-:W2:Y:S01]  /*0050*/  LDCU.64 UR4, c[0x0][0x358] ;  /* 0x00006b00ff0477ac */ /* 0x000ea20008000a00 */
[----:B------:R-:W1:Y:S05]  /*0060*/  S2R R4, SR_CTAID.X ;  /* 0x0000000000047919 */ /* 0x000e6a0000002500 */
[----:B------:R-:W0:Y:S08]  /*0070*/  LDC R5, c[0x0][0x364] ;  /* 0x0000d900ff057b82 */ /* 0x000e300000000800 */
[----:B------:R-:W3:Y:S01]  /*0080*/  LDC.64 R2, c[0x4][RZ] ;  /* 0x01000000ff027b82 */ /* 0x000ee20000000a00 */
[----:B0-----:R-:W-:-:S02]  /*0090*/  IMAD R5, R5, UR7, R0 ;  /* 0x0000000705057c24 */ /* 0x001fc4000f8e0200 */
[----:B-1----:R-:W-:Y:S02]  /*00a0*/  IMAD R7, R4, UR6, R9 ;  /* 0x0000000604077c24 */ /* 0x002fe4000f8e0209 */
[----:B---3--:R-:W-:-:S04]  /*00b0*/  IMAD.WIDE.U32 R2, R5, 0x20, R2 ;  /* 0x0000002005027825 */ /* 0x008fc800078e0002 */
[----:B------:R-:W-:Y:S02]  /*00c0*/  IMAD R5, R0, UR6, R9 ;  /* 0x0000000600057c24 */ /* 0x000fe4000f8e0209 */
[----:B------:R-:W-:-:S05]  /*00d0*/  IMAD.WIDE.U32 R2, R7, 0x4, R2 ;  /* 0x0000000407027825 */ /* 0x000fca00078e0002 */
[----:B--2---:R-:W-:Y:S01]  /*00e0*/  STG.E desc[UR4][R2.64], R5 ;  /* 0x0000000502007986 */ /* 0x004fe2000c101904 */
[----:B------:R-:W-:Y:S05]  /*00f0*/  EXIT ;  /* 0x000000000000794d */ /* 0x000fea0003800000 */
.L_x_0:
[----:B------:R-:W-:-:S00]  /*0100*/  BRA `(.L_x_0) ;  /* 0xfffffffc00fc7947 */ /* 0x000fc0000383ffff */
[----:B------:R-:W-:-:S00]  /*0110*/  NOP ;  /* 0x0000000000007918 */ /* 0x000fc00000000000 */
        /* <DEDUP_REMOVED lines=14> */
.L_x_12:


//--------------------- .text._Z17Hanon_Exercise_10v --------------------------
	.section	.text._Z17Hanon_Exercise_10v,"ax",@progbits
	.align	128
        .global         _Z17Hanon_Exercise_10v
        .type           _Z17Hanon_Exercise_10v,@function
        .size           _Z17Hanon_Exercise_10v,(.L_x_13 - _Z17Hanon_Exercise_10v)
        .other          _Z17Hanon_Exercise_10v,@"STO_CUDA_ENTRY STV_DEFAULT"
_Z17Hanon_Exercise_10v:
.text._Z17Hanon_Exercise_10v:
[----:B------:R-:W-:Y:S01]  /*0000*/  LDC R1, c[0x0][0x37c] ;  /* 0x0000df00ff017b82 */ /* 0x000fe20000000800 */
[----:B------:R-:W0:Y:S01]  /*0010*/  S2R R5, SR_TID.Y ;  /* 0x0000000000057919 */ /* 0x000e220000002200 */
[----:B------:R-:W0:Y:S01]  /*0020*/  LDCU UR4, c[0x0][0x360] ;  /* 0x00006c00ff0477ac */ /* 0x000e220008000800 */
[----:B------:R-:W0:Y:S01]  /*0030*/  S2R R0, SR_TID.X ;  /* 0x0000000000007919 */ /* 0x000e220000002100 */
[----:B------:R-:W1:Y:S01]  /*0040*/  LDCU.64 UR6, c[0x4][URZ] ;  /* 0x01000000ff0677ac */ /* 0x000e620008000a00 */
[----:B0-----:R-:W-:Y:S01]  /*0050*/  IMAD R5, R5, UR4, R0 ;  /* 0x0000000405057c24 */ /* 0x001fe2000f8e0200 */
[----:B------:R-:W0:Y:S03]  /*0060*/  LDCU.64 UR4, c[0x0][0x358] ;  /* 0x00006b00ff0477ac */ /* 0x000e260008000a00 */
[----:B------:R-:W-:Y:S01]  /*0070*/  IMAD.SHL.U32 R0, R5, 0x20, RZ ;  /* 0x0000002005007824 */ /* 0x000fe200078e00ff */
[----:B------:R-:W-:-:S04]  /*0080*/  SHF.R.U32.HI R7, RZ, 0x3, R5 ;  /* 0x00000003ff077819 */ /* 0x000fc80000011605 */
[----:B------:R-:W-:-:S04]  /*0090*/  LOP3.LUT R0, R0, 0xe0, RZ, 0xc0, !PT ;  /* 0x000000e000007812 */ /* 0x000fc800078ec0ff */
[----:B-1----:R-:W-:-:S04]  /*00a0*/  IADD3 R2, P0, PT, R0, UR6, RZ ;  /* 0x0000000600027c10 */ /* 0x002fc8000ff1e0ff */
[----:B------:R-:W-:-:S03]  /*00b0*/  IADD3.X R3, PT, PT, RZ, UR7, RZ, P0, !PT ;  /* 0x00000007ff037c10 */ /* 0x000fc600087fe4ff */
[----:B------:R-:W-:-:S05]  /*00c0*/  IMAD.WIDE.U32 R2, R7, 0x4, R2 ;  /* 0x0000000407027825 */ /* 0x000fca00078e0002 */
[----:B0-----:R-:W-:Y:S01]  /*00d0*/  STG.E desc[UR4][R2.64], R5 ;  /* 0x0000000502007986 */ /* 0x001fe2000c101904 */
[----:B------:R-:W-:Y:S05]  /*00e0*/  EXIT ;  /* 0x000000000000794d */ /* 0x000fea0003800000 */
.L_x_1:
        /* <DEDUP_REMOVED lines=9> */
.L_x_13:


//--------------------- .text._Z16Hanon_Exercise_9v --------------------------
	.section	.text._Z16Hanon_Exercise_9v,"ax",@progbits
	.align	128
        .global         _Z16Hanon_Exercise_9v
        .type           _Z16Hanon_Exercise_9v,@function
        .size           _Z16Hanon_Exercise_9v,(.L_x_14 - _Z16Hanon_Exercise_9v)
        .other          _Z16Hanon_Exercise_9v,@"STO_CUDA_ENTRY STV_DEFAULT"
_Z16Hanon_Exercise_9v:
.text._Z16Hanon_Exercise_9v:
[----:B------:R-:W-:Y:S01]  /*0000*/  LDC R1, c[0x0][0x37c] ;  /* 0x0000df00ff017b82 */ /* 0x000fe20000000800 */
[----:B------:R-:W0:Y:S01]  /*0010*/  S2R R5, SR_TID.Y ;  /* 0x0000000000057919 */ /* 0x000e220000002200 */
[----:B------:R-:W0:Y:S06]  /*0020*/  LDCU UR4, c[0x0][0x360] ;  /* 0x00006c00ff0477ac */ /* 0x000e2c0008000800 */
[----:B------:R-:W1:Y:S01]  /*0030*/  LDC.64 R2, c[0x4][RZ] ;  /* 0x01000000ff027b82 */ /* 0x000e620000000a00 */
[----:B------:R-:W0:Y:S02]  /*0040*/  S2R R0, SR_TID.X ;  /* 0x0000000000007919 */ /* 0x000e240000002100 */
[----:B0-----:R-:W-:Y:S01]  /*0050*/  IMAD R5, R5, UR4, R0 ;  /* 0x0000000405057c24 */ /* 0x001fe2000f8e0200 */
[----:B------:R-:W0:Y:S03]  /*0060*/  LDCU.64 UR4, c[0x0][0x358] ;  /* 0x00006b00ff0477ac */ /* 0x000e260008000a00 */
[----:B------:R-:W-:Y:S01]  /*0070*/  IMAD.SHL.U32 R0, R5, 0x4, RZ ;  /* 0x0000000405007824 */ /* 0x000fe200078e00ff */
[----:B------:R-:W-:-:S05]  /*0080*/  SHF.R.U32.HI R7, RZ, 0x3, R5 ;  /* 0x00000003ff077819 */ /* 0x000fca0000011605 */
[----:B-1----:R-:W-:Y:S01]  /*0090*/  IMAD.WIDE.U32 R2, R7, 0x20, R2 ;  /* 0x0000002007027825 */ /* 0x002fe200078e0002 */
[----:B------:R-:W-:-:S04]  /*00a0*/  LOP3.LUT R7, R0, 0x1c, RZ, 0xc0, !PT ;  /* 0x0000001c00077812 */ /* 0x000fc800078ec0ff */
[----:B------:R-:W-:-:S04]  /*00b0*/  IADD3 R2, P0, PT, R2, R7, RZ ;  /* 0x0000000702027210 */ /* 0x000fc80007f1e0ff */
[----:B------:R-:W-:-:S05]  /*00c0*/  IADD3.X R3, PT, PT, RZ, R3, RZ, P0, !PT ;  /* 0x00000003ff037210 */ /* 0x000fca00007fe4ff */
[----:B0-----:R-:W-:Y:S01]  /*00d0*/  STG.E desc[UR4][R2.64], R5 ;  /* 0x0000000502007986 */ /* 0x001fe2000c101904 */
[----:B------:R-:W-:Y:S05]  /*00e0*/  EXIT ;  /* 0x000000000000794d */ /* 0x000fea0003800000 */
.L_x_2:
        /* <DEDUP_REMOVED lines=9> */
.L_x_14:


//--------------------- .text._Z16Hanon_Exercise_8v --------------------------
	.section	.text._Z16Hanon_Exercise_8v,"ax",@progbits
	.align	128
        .global         _Z16Hanon_Exercise_8v
        .type           _Z16Hanon_Exercise_8v,@function
        .size           _Z16Hanon_Exercise_8v,(.L_x_15 - _Z16Hanon_Exercise_8v)
        .other          _Z16Hanon_Exercise_8v,@"STO_CUDA_ENTRY STV_DEFAULT"
_Z16Hanon_Exercise_8v:
.text._Z16Hanon_Exercise_8v:
[----:B------:R-:W-:Y:S01]  /*0000*/  LDC R1, c[0x0][0x37c] ;  /* 0x0000df00ff017b82 */ /* 0x000fe20000000800 */
[----:B------:R-:W0:Y:S07]  /*0010*/  S2R R7, SR_TID.X ;  /* 0x0000000000077919 */ /* 0x000e2e0000002100 */
[----:B------:R-:W1:Y:S01]  /*0020*/  LDC.64 R2, c[0x4][RZ] ;  /* 0x01000000ff027b82 */ /* 0x000e620000000a00 */
[----:B------:R-:W2:Y:S01]  /*0030*/  LDCU.64 UR4, c[0x0][0x358] ;  /* 0x00006b00ff0477ac */ /* 0x000ea20008000a00 */
[----:B0-----:R-:W-:Y:S01]  /*0040*/  SHF.R.U32.HI R5, RZ, 0x3, R7 ;  /* 0x00000003ff057819 */ /* 0x001fe20000011607 */
[----:B------:R-:W-:-:S04]  /*0050*/  IMAD.SHL.U32 R0, R7, 0x4, RZ ;  /* 0x0000000407007824 */ /* 0x000fc800078e00ff */
[----:B-1----:R-:W-:Y:S01]  /*0060*/  IMAD.WIDE.U32 R2, R5, 0x20, R2 ;  /* 0x0000002005027825 */ /* 0x002fe200078e0002 */
[----:B------:R-:W-:-:S04]  /*0070*/  LOP3.LUT R5, R0, 0x1c, RZ, 0xc0, !PT ;  /* 0x0000001c00057812 */ /* 0x000fc800078ec0ff */
[----:B------:R-:W-:-:S05]  /*0080*/  IADD3 R2, P0, PT, R2, R5, RZ ;  /* 0x0000000502027210 */ /* 0x000fca0007f1e0ff */
[----:B------:R-:W-:-:S05]  /*0090*/  IMAD.X R3, RZ, RZ, R3, P0 ;  /* 0x000000ffff037224 */ /* 0x000fca00000e0603 */
[----:B--2---:R-:W-:Y:S01]  /*00a0*/  STG.E desc[UR4][R2.64], R7 ;  /* 0x0000000702007986 */ /* 0x004fe2000c101904 */
[----:B------:R-:W-:Y:S05]  /*00b0*/  EXIT ;  /* 0x000000000000794d */ /* 0x000fea0003800000 */
.L_x_3:
        /* <DEDUP_REMOVED lines=12> */
.L_x_15:


//--------------------- .text._Z16Hanon_Exercise_7Pi --------------------------
	.section	.text._Z16Hanon_Exercise_7Pi,"ax",@progbits
	.align	128
        .global         _Z16Hanon_Exercise_7Pi
        .type           _Z16Hanon_Exercise_7Pi,@function
        .size           _Z16Hanon_Exercise_7Pi,(.L_x_16 - _Z16Hanon_Exercise_7Pi)
        .other          _Z16Hanon_Exercise_7Pi,@"STO_CUDA_ENTRY STV_DEFAULT"
_Z16Hanon_Exercise_7Pi:
.text._Z16Hanon_Exercise_7Pi:
[----:B------:R-:W-:Y:S01]  /*0000*/  LDC R1, c[0x0][0x37c] ;  /* 0x0000df00ff017b82 */ /* 0x000fe20000000800 */
[----:B------:R-:W0:Y:S01]  /*0010*/  S2R R3, SR_TID.Z ;  /* 0x0000000000037919 */ /* 0x000e220000002300 */
[----:B------:R-:W1:Y:S06]  /*0020*/  LDCU UR5, c[0x0][0x360] ;  /* 0x00006c00ff0577ac */ /* 0x000e6c0008000800 */
[----:B------:R-:W0:Y:S01]  /*0030*/  S2UR UR4, SR_CTAID.X ;  /* 0x00000000000479c3 */ /* 0x000e220000002500 */
[----:B------:R-:W2:Y:S01]  /*0040*/  S2R R5, SR_TID.Y ;  /* 0x0000000000057919 */ /* 0x000ea20000002200 */
[----:B------:R-:W2:Y:S01]  /*0050*/  LDCU UR6, c[0x0][0x364] ;  /* 0x00006c80ff0677ac */ /* 0x000ea20008000800 */
[----:B------:R-:W1:Y:S05]  /*0060*/  S2R R7, SR_TID.X ;  /* 0x0000000000077919 */ /* 0x000e6a0000002100 */
[----:B------:R-:W0:Y:S02]  /*0070*/  LDC R0, c[0x0][0x368] ;  /* 0x0000da00ff007b82 */ /* 0x000e240000000800 */
[----:B0-----:R-:W-:-:S06]  /*0080*/  IMAD R0, R0, UR4, R3 ;  /* 0x0000000400007c24 */ /* 0x001fcc000f8e0203 */
[----:B------:R-:W0:Y:S01]  /*0090*/  LDC.64 R2, c[0x0][0x380] ;  /* 0x0000e000ff027b82 */ /* 0x000e220000000a00 */
[----:B--2---:R-:W-:-:S04]  /*00a0*/  IMAD R0, R0, UR6, R5 ;  /* 0x0000000600007c24 */ /* 0x004fc8000f8e0205 */
[----:B-1----:R-:W-:Y:S01]  /*00b0*/  IMAD R5, R0, UR5, R7 ;  /* 0x0000000500057c24 */ /* 0x002fe2000f8e0207 */
[----:B------:R-:W1:Y:S04]  /*00c0*/  LDCU.64 UR4, c[0x0][0x358] ;  /* 0x00006b00ff0477ac */ /* 0x000e680008000a00 */
[----:B------:R-:W-:-:S04]  /*00d0*/  SHF.R.S32.HI R0, RZ, 0x1f, R5 ;  /* 0x0000001fff007819 */ /* 0x000fc80000011405 */
[----:B------:R-:W-:-:S04]  /*00e0*/  LEA.HI R0, R0, R5, RZ, 0x3 ;  /* 0x0000000500007211 */ /* 0x000fc800078f18ff */
[----:B------:R-:W-:Y:S01]  /*00f0*/  LOP3.LUT R0, R0, 0xfffffff8, RZ, 0xc0, !PT ;  /* 0xfffffff800007812 */ /* 0x000fe200078ec0ff */
[----:B0-----:R-:W-:-:S03]  /*0100*/  IMAD.WIDE R2, R5, 0x4, R2 ;  /* 0x0000000405027825 */ /* 0x001fc600078e0202 */
[----:B------:R-:W-:-:S05]  /*0110*/  IADD3 R5, PT, PT, R5, 0x1, -R0 ;  /* 0x0000000105057810 */ /* 0x000fca0007ffe800 */
[----:B-1----:R-:W-:Y:S01]  /*0120*/  STG.E desc[UR4][R2.64], R5 ;  /* 0x0000000502007986 */ /* 0x002fe2000c101904 */
[----:B------:R-:W-:Y:S05]  /*0130*/  EXIT ;  /* 0x000000000000794d */ /* 0x000fea0003800000 */
.L_x_4:
        /* <DEDUP_REMOVED lines=12> */
.L_x_16:


//--------------------- .text._Z16Hanon_Exercise_6Pi --------------------------
	.section	.text._Z16Hanon_Exercise_6Pi,"ax",@progbits
	.align	128
        .global         _Z16Hanon_Exercise_6Pi
        .type           _Z16Hanon_Exercise_6Pi,@function
        .size           _Z16Hanon_Exercise_6Pi,(.L_x_17 - _Z16Hanon_Exercise_6Pi)
        .other          _Z16Hanon_Exercise_6Pi,@"STO_CUDA_ENTRY STV_DEFAULT"
_Z16Hanon_Exercise_6Pi:
.text._Z16Hanon_Exercise_6Pi:
[----:B------:R-:W-:Y:S01]  /*0000*/  LDC R1, c[0x0][0x37c] ;  /* 0x0000df00ff017b82 */ /* 0x000fe20000000800 */
[----:B------:R-:W0:Y:S01]  /*0010*/  S2R R5, SR_TID.Y ;  /* 0x0000000000057919 */ /* 0x000e220000002200 */
[----:B------:R-:W1:Y:S06]  /*0020*/  LDCU UR6, c[0x0][0x360] ;  /* 0x00006c00ff0677ac */ /* 0x000e6c0008000800 */
[----:B------:R-:W0:Y:S01]  /*0030*/  S2UR UR4, SR_CTAID.X ;  /* 0x00000000000479c3 */ /* 0x000e220000002500 */
[----:B------:R-:W1:Y:S07]  /*0040*/  S2R R7, SR_TID.X ;  /* 0x0000000000077919 */ /* 0x000e6e0000002100 */
[----:B------:R-:W0:Y:S08]  /*0050*/  LDC R0, c[0x0][0x364] ;  /* 0x0000d900ff007b82 */ /* 0x000e300000000800 */
[----:B------:R-:W2:Y:S01]  /*0060*/  LDC.64 R2, c[0x0][0x380] ;  /* 0x0000e000ff027b82 */ /* 0x000ea20000000a00 */
[----:B0-----:R-:W-:Y:S01]  /*0070*/  IMAD R0, R0, UR4, R5 ;  /* 0x0000000400007c24 */ /* 0x001fe2000f8e0205 */
[----:B------:R-:W0:Y:S03]  /*0080*/  LDCU.64 UR4, c[0x0][0x358] ;  /* 0x00006b00ff0477ac */ /* 0x000e260008000a00 */
[----:B-1----:R-:W-:-:S04]  /*0090*/  IMAD R5, R0, UR6, R7 ;  /* 0x0000000600057c24 */ /* 0x002fc8000f8e0207 */
[----:B--2---:R-:W-:Y:S01]  /*00a0*/  IMAD.WIDE R2, R5, 0x4, R2 ;  /* 0x0000000405027825 */ /* 0x004fe200078e0202 */
[----:B------:R-:W-:-:S04]  /*00b0*/  SHF.R.S32.HI R0, RZ, 0x1f, R5 ;  /* 0x0000001fff007819 */ /* 0x000fc80000011405 */
[----:B------:R-:W-:-:S04]  /*00c0*/  LEA.HI R0, R0, R5, RZ, 0x2 ;  /* 0x0000000500007211 */ /* 0x000fc800078f10ff */
[----:B------:R-:W-:-:S05]  /*00d0*/  LEA.HI.SX32 R5, R0, 0x1, 0x1e ;  /* 0x0000000100057811 */ /* 0x000fca00078ff2ff */
[----:B0-----:R-:W-:Y:S01]  /*00e0*/  STG.E desc[UR4][R2.64], R5 ;  /* 0x0000000502007986 */ /* 0x001fe2000c101904 */
[----:B------:R-:W-:Y:S05]  /*00f0*/  EXIT ;  /* 0x000000000000794d */ /* 0x000fea0003800000 */
.L_x_5:
        /* <DEDUP_REMOVED lines=16> */
.L_x_17:


//--------------------- .text._Z16Hanon_Exercise_5Pi --------------------------
	.section	.text._Z16Hanon_Exercise_5Pi,"ax",@progbits
	.align	128
        .global         _Z16Hanon_Exercise_5Pi
        .type           _Z16Hanon_Exercise_5Pi,@function
        .size           _Z16Hanon_Exercise_5Pi,(.L_x_18 - _Z16Hanon_Exercise_5Pi)
        .other          _Z16Hanon_Exercise_5Pi,@"STO_CUDA_ENTRY STV_DEFAULT"
_Z16Hanon_Exercise_5Pi:
.text._Z16Hanon_Exercise_5Pi:
[----:B------:R-:W-:Y:S01]  /*0000*/  LDC R1, c[0x0][0x37c] ;  /* 0x0000df00ff017b82 */ /* 0x000fe20000000800 */
[----:B------:R-:W0:Y:S07]  /*0010*/  S2R R5, SR_TID.Y ;  /* 0x0000000000057919 */ /* 0x000e2e0000002200 */
[----:B------:R-:W-:Y:S01]  /*0020*/  S2UR UR4, SR_CTAID.X ;  /* 0x00000000000479c3 */ /* 0x000fe20000002500 */
[----:B------:R-:W1:Y:S01]  /*0030*/  LDCU UR6, c[0x0][0x370] ;  /* 0x00006e00ff0677ac */ /* 0x000e620008000800 */
[----:B------:R-:W2:Y:S01]  /*0040*/  S2R R7, SR_TID.X ;  /* 0x0000000000077919 */ /* 0x000ea20000002100 */
[----:B------:R-:W2:Y:S05]  /*0050*/  LDCU UR7, c[0x0][0x360] ;  /* 0x00006c00ff0777ac */ /* 0x000eaa0008000800 */
[----:B------:R-:W1:Y:S08]  /*0060*/  S2UR UR5, SR_CTAID.Y ;  /* 0x00000000000579c3 */ /* 0x000e700000002600 */
[----:B------:R-:W0:Y:S08]  /*0070*/  LDC R0, c[0x0][0x364] ;  /* 0x0000d900ff007b82 */ /* 0x000e300000000800 */
[----:B------:R-:W3:Y:S01]  /*0080*/  LDC.64 R2, c[0x0][0x380] ;  /* 0x0000e000ff027b82 */ /* 0x000ee20000000a00 */
[----:B-1----:R-:W-:-:S06]  /*0090*/  UIMAD UR4, UR5, UR6, UR4 ;  /* 0x00000006050472a4 */ /* 0x002fcc000f8e0204 */
[----:B0-----:R-:W-:-:S05]  /*00a0*/  IMAD R0, R0, UR4, R5 ;  /* 0x0000000400007c24 */ /* 0x001fca000f8e0205 */
[----:B------:R-:W0:Y:S01]  /*00b0*/  LDCU.64 UR4, c[0x0][0x358] ;  /* 0x00006b00ff0477ac */ /* 0x000e220008000a00 */
[----:B--2---:R-:W-:-:S04]  /*00c0*/  IMAD R5, R0, UR7, R7 ;  /* 0x0000000700057c24 */ /* 0x004fc8000f8e0207 */
[C---:B---3--:R-:W-:Y:S01]  /*00d0*/  IMAD.WIDE R2, R5.reuse, 0x4, R2 ;  /* 0x0000000405027825 */ /* 0x048fe200078e0202 */
[----:B------:R-:W-:-:S04]  /*00e0*/  LEA.HI R0, R5, R5, RZ, 0x1 ;  /* 0x0000000505007211 */ /* 0x000fc800078f08ff */
[----:B------:R-:W-:-:S04]  /*00f0*/  LOP3.LUT R0, R0, 0xfffffffe, RZ, 0xc0, !PT ;  /* 0xfffffffe00007812 */ /* 0x000fc800078ec0ff */
[----:B------:R-:W-:-:S05]  /*0100*/  IADD3 R5, PT, PT, R5, -R0, RZ ;  /* 0x8000000005057210 */ /* 0x000fca0007ffe0ff */
[----:B0-----:R-:W-:Y:S01]  /*0110*/  STG.E desc[UR4][R2.64], R5 ;  /* 0x0000000502007986 */ /* 0x001fe2000c101904 */
[----:B------:R-:W-:Y:S05]  /*0120*/  EXIT ;  /* 0x000000000000794d */ /* 0x000fea0003800000 */
.L_x_6:
        /* <DEDUP_REMOVED lines=13> */
.L_x_18:


//--------------------- .text._Z16Hanon_Exercise_4Pi --------------------------
	.section	.text._Z16Hanon_Exercise_4Pi,"ax",@progbits
	.align	128
        .global         _Z16Hanon_Exercise_4Pi
        .type           _Z16Hanon_Exercise_4Pi,@function
        .size           _Z16Hanon_Exercise_4Pi,(.L_x_19 - _Z16Hanon_Exercise_4Pi)
        .other          _Z16Hanon_Exercise_4Pi,@"STO_CUDA_ENTRY STV_DEFAULT"
_Z16Hanon_Exercise_4Pi:
.text._Z16Hanon_Exercise_4Pi:
        /* <DEDUP_REMOVED lines=9> */
[----:B-1----:R-:W-:Y:S01]  /*0090*/  UIMAD UR4, UR5, UR6, UR4 ;  /* 0x00000006050472a4 */ /* 0x002fe2000f8e0204 */
[----:B------:R-:W1:Y:S05]  /*00a0*/  LDCU.64 UR6, c[0x0][0x358] ;  /* 0x00006b00ff0677ac */ /* 0x000e6a0008000a00 */
[----:B0-----:R-:W-:-:S04]  /*00b0*/  IMAD R0, R0, UR4, R5 ;  /* 0x0000000400007c24 */ /* 0x001fc8000f8e0205 */
[----:B--2---:R-:W-:-:S04]  /*00c0*/  IMAD R5, R0, UR8, R7 ;  /* 0x0000000800057c24 */ /* 0x004fc8000f8e0207 */
[----:B---3--:R-:W-:-:S05]  /*00d0*/  IMAD.WIDE R2, R5, 0x4, R2 ;  /* 0x0000000405027825 */ /* 0x008fca00078e0202 */
[----:B-1----:R-:W-:Y:S01]  /*00e0*/  STG.E desc[UR6][R2.64], R5 ;  /* 0x0000000502007986 */ /* 0x002fe2000c101906 */
[----:B------:R-:W-:Y:S05]  /*00f0*/  EXIT ;  /* 0x000000000000794d */ /* 0x000fea0003800000 */
.L_x_7:
        /* <DEDUP_REMOVED lines=16> */
.L_x_19:


//--------------------- .text._Z16Hanon_Exercise_3Pi --------------------------
	.section	.text._Z16Hanon_Exercise_3Pi,"ax",@progbits
	.align	128
        .global         _Z16Hanon_Exercise_3Pi
        .type           _Z16Hanon_Exercise_3Pi,@function
        .size           _Z16Hanon_Exercise_3Pi,(.L_x_20 - _Z16Hanon_Exercise_3Pi)
        .other          _Z16Hanon_Exercise_3Pi,@"STO_CUDA_ENTRY STV_DEFAULT"
_Z16Hanon_Exercise_3Pi:
.text._Z16Hanon_Exercise_3Pi:
[----:B------:R-:W-:Y:S01]  /*0000*/  LDC R1, c[0x0][0x37c] ;  /* 0x0000df00ff017b82 */ /* 0x000fe20000000800 */
[----:B------:R-:W0:Y:S07]  /*0010*/  S2R R7, SR_TID.X ;  /* 0x0000000000077919 */ /* 0x000e2e0000002100 */
[----:B------:R-:W1:Y:S01]  /*0020*/  LDC.64 R2, c[0x0][0x380] ;  /* 0x0000e000ff027b82 */ /* 0x000e620000000a00 */
[----:B------:R-:W2:Y:S01]  /*0030*/  LDCU.64 UR4, c[0x0][0x358] ;  /* 0x00006b00ff0477ac */ /* 0x000ea20008000a00 */
[C---:B0-----:R-:W-:Y:S01]  /*0040*/  LOP3.LUT R5, R7.reuse, 0x7, RZ, 0xc0, !PT ;  /* 0x0000000707057812 */ /* 0x041fe200078ec0ff */
[----:B-1----:R-:W-:-:S03]  /*0050*/  IMAD.WIDE.U32 R2, R7, 0x4, R2 ;  /* 0x0000000407027825 */ /* 0x002fc600078e0002 */
[----:B------:R-:W-:-:S13]  /*0060*/  ISETP.GE.U32.AND P0, PT, R5, 0x5, PT ;  /* 0x000000050500780c */ /* 0x000fda0003f06070 */
[----:B------:R-:W-:-:S05]  /*0070*/  @P0 IADD3 R5, PT, PT, -R5, 0x8, RZ ;  /* 0x0000000805050810 */ /* 0x000fca0007ffe1ff */
[----:B--2---:R-:W-:Y:S01]  /*0080*/  STG.E desc[UR4][R2.64], R5 ;  /* 0x0000000502007986 */ /* 0x004fe2000c101904 */
[----:B------:R-:W-:Y:S05]  /*0090*/  EXIT ;  /* 0x000000000000794d */ /* 0x000fea0003800000 */
.L_x_8:
        /* <DEDUP_REMOVED lines=14> */
.L_x_20:


//--------------------- .text._Z16Hanon_Exercise_2Pi --------------------------
	.section	.text._Z16Hanon_Exercise_2Pi,"ax",@progbits
	.align	128
        .global         _Z16Hanon_Exercise_2Pi
        .type           _Z16Hanon_Exercise_2Pi,@function
        .size           _Z16Hanon_Exercise_2Pi,(.L_x_21 - _Z16Hanon_Exercise_2Pi)
        .other          _Z16Hanon_Exercise_2Pi,@"STO_CUDA_ENTRY STV_DEFAULT"
_Z16Hanon_Exercise_2Pi:
.text._Z16Hanon_Exercise_2Pi:
[----:B------:R-:W-:Y:S01]  /*0000*/  LDC R1, c[0x0][0x37c] ;  /* 0x0000df00ff017b82 */ /* 0x000fe20000000800 */
[----:B------:R-:W0:Y:S07]  /*0010*/  S2R R5, SR_TID.X ;  /* 0x0000000000057919 */ /* 0x000e2e0000002100 */
[----:B------:R-:W1:Y:S01]  /*0020*/  LDC.64 R2, c[0x0][0x380] ;  /* 0x0000e000ff027b82 */ /* 0x000e620000000a00 */
[----:B------:R-:W2:Y:S01]  /*0030*/  LDCU.64 UR4, c[0x0][0x358] ;  /* 0x00006b00ff0477ac */ /* 0x000ea20008000a00 */
[C---:B0-----:R-:W-:Y:S01]  /*0040*/  LOP3.LUT R0, R5.reuse, 0x3, RZ, 0xc0, !PT ;  /* 0x0000000305007812 */ /* 0x041fe200078ec0ff */
[----:B-1----:R-:W-:-:S03]  /*0050*/  IMAD.WIDE.U32 R2, R5, 0x4, R2 ;  /* 0x0000000405027825 */ /* 0x002fc600078e0002 */
[----:B------:R-:W-:-:S05]  /*0060*/  IADD3 R5, PT, PT, R0, 0x1, RZ ;  /* 0x0000000100057810 */ /* 0x000fca0007ffe0ff */
[----:B--2---:R-:W-:Y:S01]  /*0070*/  STG.E desc[UR4][R2.64], R5 ;  /* 0x0000000502007986 */ /* 0x004fe2000c101904 */
[----:B------:R-:W-:Y:S05]  /*0080*/  EXIT ;  /* 0x000000000000794d */ /* 0x000fea0003800000 */
.L_x_9:
        /* <DEDUP_REMOVED lines=15> */
.L_x_21:


//--------------------- .text._Z16Hanon_Exercise_1Pi --------------------------
	.section	.text._Z16Hanon_Exercise_1Pi,"ax",@progbits
	.align	128
        .global         _Z16Hanon_Exercise_1Pi
        .type           _Z16Hanon_Exercise_1Pi,@function
        .size           _Z16Hanon_Exercise_1Pi,(.L_x_22 - _Z16Hanon_Exercise_1Pi)
        .other          _Z16Hanon_Exercise_1Pi,@"STO_CUDA_ENTRY STV_DEFAULT"
_Z16Hanon_Exercise_1Pi:
.text._Z16Hanon_Exercise_1Pi:
[----:B------:R-:W-:Y:S01]  /*0000*/  LDC R1, c[0x0][0x37c] ;  /* 0x0000df00ff017b82 */ /* 0x000fe20000000800 */
[----:B------:R-:W0:Y:S07]  /*0010*/  S2R R5, SR_TID.X ;  /* 0x0000000000057919 */ /* 0x000e2e0000002100 */
[----:B------:R-:W0:Y:S01]  /*0020*/  LDC.64 R2, c[0x0][0x380] ;  /* 0x0000e000ff027b82 */ /* 0x000e220000000a00 */
[----:B------:R-:W1:Y:S01]  /*0030*/  LDCU.64 UR4, c[0x0][0x358] ;  /* 0x00006b00ff0477ac */ /* 0x000e620008000a00 */
[C---:B0-----:R-:W-:Y:S01]  /*0040*/  IMAD.WIDE.U32 R2, R5.reuse, 0x4, R2 ;  /* 0x0000000405027825 */ /* 0x041fe200078e0002 */
[----:B------:R-:W-:-:S05]  /*0050*/  LOP3.LUT R5, R5, 0x1, RZ, 0xc0, !PT ;  /* 0x0000000105057812 */ /* 0x000fca00078ec0ff */
[----:B-1----:R-:W-:Y:S01]  /*0060*/  STG.E desc[UR4][R2.64], R5 ;  /* 0x0000000502007986 */ /* 0x002fe2000c101904 */
[----:B------:R-:W-:Y:S05]  /*0070*/  EXIT ;  /* 0x000000000000794d */ /* 0x000fea0003800000 */
.L_x_10:
        /* <DEDUP_REMOVED lines=16> */
.L_x_22:


//--------------------- .text._Z16Hanon_Exercise_0Pi --------------------------
	.section	.text._Z16Hanon_Exercise_0Pi,"ax",@progbits
	.align	128
        .global         _Z16Hanon_Exercise_0Pi
        .type           _Z16Hanon_Exercise_0Pi,@function
        .size           _Z16Hanon_Exercise_0Pi,(.L_x_23 - _Z16Hanon_Exercise_0Pi)
        .other          _Z16Hanon_Exercise_0Pi,@"STO_CUDA_ENTRY STV_DEFAULT"
_Z16Hanon_Exercise_0Pi:
.text._Z16Hanon_Exercise_0Pi:
[----:B------:R-:W-:Y:S01]  /*0000*/  LDC R1, c[0x0][0x37c] ;  /* 0x0000df00ff017b82 */ /* 0x000fe20000000800 */
[----:B------:R-:W0:Y:S07]  /*0010*/  S2R R5, SR_TID.X ;  /* 0x0000000000057919 */ /* 0x000e2e0000002100 */
[----:B------:R-:W0:Y:S01]  /*0020*/  LDC.64 R2, c[0x0][0x380] ;  /* 0x0000e000ff027b82 */ /* 0x000e220000000a00 */
[----:B------:R-:W1:Y:S01]  /*0030*/  LDCU.64 UR4, c[0x0][0x358] ;  /* 0x00006b00ff0477ac */ /* 0x000e620008000a00 */
[----:B0-----:R-:W-:-:S05]  /*0040*/  IMAD.WIDE.U32 R2, R5, 0x4, R2 ;  /* 0x0000000405027825 */ /* 0x001fca00078e0002 */
[----:B-1----:R-:W-:Y:S01]  /*0050*/  STG.E desc[UR4][R2.64], R5 ;  /* 0x0000000502007986 */ /* 0x002fe2000c101904 */
[----:B------:R-:W-:Y:S05]  /*0060*/  EXIT ;  /* 0x000000000000794d */ /* 0x000fea0003800000 */
.L_x_11:
        /* <DEDUP_REMOVED lines=9> */
.L_x_23:


//--------------------- .nv.shared.reserved.0     --------------------------
	.section	.nv.shared.reserved.0,"aw",@nobits
	.weak		__nv_reservedSMEM_offset_0_alias
	.size		__nv_reservedSMEM_offset_0_alias, 0, 64
	.other		__nv_reservedSMEM_offset_0_alias,@"STO_CUDA_RESERVED_SHARED STV_DEFAULT"
__nv_reservedSMEM_offset_0_alias:
	.zero		0
	.zero		64


//--------------------- .nv.global                --------------------------
	.section	.nv.global,"aw",@nobits
	.align	4
.nv.global:
	.type		b_on_dev,@object
	.size		b_on_dev,(.L_0 - b_on_dev)
b_on_dev:
	.zero		256
.L_0:


//--------------------- .nv.constant0._Z17Hanon_Exercise_11v --------------------------
	.section	.nv.constant0._Z17Hanon_Exercise_11v,"a",@progbits
	.sectionflags	@""
	.align	4
.nv.constant0._Z17Hanon_Exercise_11v:
	.zero		896


//--------------------- .nv.constant0._Z17Hanon_Exercise_10v --------------------------
	.section	.nv.constant0._Z17Hanon_Exercise_10v,"a",@progbits
	.sectionflags	@""
	.align	4
.nv.constant0._Z17Hanon_Exercise_10v:
	.zero		896


//--------------------- .nv.constant0._Z16Hanon_Exercise_9v --------------------------
	.section	.nv.constant0._Z16Hanon_Exercise_9v,"a",@progbits
	.sectionflags	@""
	.align	4
.nv.constant0._Z16Hanon_Exercise_9v:
	.zero		896


//--------------------- .nv.constant0._Z16Hanon_Exercise_8v --------------------------
	.section	.nv.constant0._Z16Hanon_Exercise_8v,"a",@progbits
	.sectionflags	@""
	.align	4
.nv.constant0._Z16Hanon_Exercise_8v:
	.zero		896


//--------------------- .nv.constant0._Z16Hanon_Exercise_7Pi --------------------------
	.section	.nv.constant0._Z16Hanon_Exercise_7Pi,"a",@progbits
	.sectionflags	@""
	.align	4
.nv.constant0._Z16Hanon_Exercise_7Pi:
	.zero		904


//--------------------- .nv.constant0._Z16Hanon_Exercise_6Pi --------------------------
	.section	.nv.constant0._Z16Hanon_Exercise_6Pi,"a",@progbits
	.sectionflags	@""
	.align	4
.nv.constant0._Z16Hanon_Exercise_6Pi:
	.zero		904


//--------------------- .nv.constant0._Z16Hanon_Exercise_5Pi --------------------------
	.section	.nv.constant0._Z16Hanon_Exercise_5Pi,"a",@progbits
	.sectionflags	@""
	.align	4
.nv.constant0._Z16Hanon_Exercise_5Pi:
	.zero		904


//--------------------- .nv.constant0._Z16Hanon_Exercise_4Pi --------------------------
	.section	.nv.constant0._Z16Hanon_Exercise_4Pi,"a",@progbits
	.sectionflags	@""
	.align	4
.nv.constant0._Z16Hanon_Exercise_4Pi:
	.zero		904


//--------------------- .nv.constant0._Z16Hanon_Exercise_3Pi --------------------------
	.section	.nv.constant0._Z16Hanon_Exercise_3Pi,"a",@progbits
	.sectionflags	@""
	.align	4
.nv.constant0._Z16Hanon_Exercise_3Pi:
	.zero		904


//--------------------- .nv.constant0._Z16Hanon_Exercise_2Pi --------------------------
	.section	.nv.constant0._Z16Hanon_Exercise_2Pi,"a",@progbits
	.sectionflags	@""
	.align	4
.nv.constant0._Z16Hanon_Exercise_2Pi:
	.zero		904


//--------------------- .nv.constant0._Z16Hanon_Exercise_1Pi --------------------------
	.section	.nv.constant0._Z16Hanon_Exercise_1Pi,"a",@progbits
	.sectionflags	@""
	.align	4
.nv.constant0._Z16Hanon_Exercise_1Pi:
	.zero		904


//--------------------- .nv.constant0._Z16Hanon_Exercise_0Pi --------------------------
	.section	.nv.constant0._Z16Hanon_Exercise_0Pi,"a",@progbits
	.sectionflags	@""
	.align	4
.nv.constant0._Z16Hanon_Exercise_0Pi:
	.zero		904


//--------------------- SYMBOLS --------------------------

	.type		.nv.reservedSmem.offset0,@object
	.size		.nv.reservedSmem.offset0,0x4
